//
// Generated by NVIDIA NVVM Compiler
//
// Compiler Build ID: CL-36424714
// Cuda compilation tools, release 13.0, V13.0.88
// Based on NVVM 20.0.0
//

.version 9.0
.target sm_100
.address_size 64

	// .globl	_Z6matMulPfS_S_iiii
// _ZZ11matMulTiledPfS_S_iiiiiE3sum has been demoted

.visible .entry _Z6matMulPfS_S_iiii(
	.param .u64 .ptr .align 1 _Z6matMulPfS_S_iiii_param_0,
	.param .u64 .ptr .align 1 _Z6matMulPfS_S_iiii_param_1,
	.param .u64 .ptr .align 1 _Z6matMulPfS_S_iiii_param_2,
	.param .u32 _Z6matMulPfS_S_iiii_param_3,
	.param .u32 _Z6matMulPfS_S_iiii_param_4,
	.param .u32 _Z6matMulPfS_S_iiii_param_5,
	.param .u32 _Z6matMulPfS_S_iiii_param_6
)
{
	.reg .pred 	%p<11>;
	.reg .b32 	%r<68>;
	.reg .b32 	%f<68>;
	.reg .b64 	%rd<66>;

	ld.param.u64 	%rd10, [_Z6matMulPfS_S_iiii_param_0];
	ld.param.u64 	%rd11, [_Z6matMulPfS_S_iiii_param_1];
	ld.param.u64 	%rd9, [_Z6matMulPfS_S_iiii_param_2];
	ld.param.u32 	%r40, [_Z6matMulPfS_S_iiii_param_4];
	ld.param.u32 	%r39, [_Z6matMulPfS_S_iiii_param_5];
	cvta.to.global.u64 	%rd1, %rd11;
	cvta.to.global.u64 	%rd2, %rd10;
	mov.u32 	%r1, %tid.x;
	mov.u32 	%r2, %tid.y;
	mov.u32 	%r3, %ntid.x;
	mov.u32 	%r4, %ntid.y;
	mul.lo.s32 	%r5, %r3, %r2;
	add.s32 	%r6, %r5, %r1;
	mul.lo.s32 	%r41, %r40, %r40;
	setp.ge.u32 	%p1, %r6, %r41;
	@%p1 bra 	$L__BB0_14;
	setp.lt.s32 	%p2, %r39, 1;
	mov.f32 	%f67, 0f00000000;
	@%p2 bra 	$L__BB0_13;
	and.b32  	%r7, %r39, 7;
	setp.lt.u32 	%p3, %r39, 8;
	mov.f32 	%f67, 0f00000000;
	mov.b32 	%r66, 0;
	@%p3 bra 	$L__BB0_5;
	and.b32  	%r66, %r39, 2147483640;
	neg.s32 	%r64, %r66;
	add.s32 	%r63, %r1, %r4;
	shl.b32 	%r43, %r4, 1;
	add.s32 	%r62, %r1, %r43;
	mad.lo.s32 	%r61, %r4, 3, %r1;
	shl.b32 	%r44, %r4, 2;
	add.s32 	%r60, %r1, %r44;
	mad.lo.s32 	%r59, %r4, 5, %r1;
	mad.lo.s32 	%r58, %r4, 6, %r1;
	mad.lo.s32 	%r57, %r4, 7, %r1;
	mul.wide.u32 	%rd12, %r1, 4;
	add.s64 	%rd65, %rd1, %rd12;
	mul.wide.u32 	%rd13, %r2, %r3;
	shl.b64 	%rd14, %rd13, 2;
	add.s64 	%rd15, %rd14, %rd2;
	add.s64 	%rd64, %rd15, 16;
	mov.f32 	%f67, 0f00000000;
	mul.wide.u32 	%rd30, %r4, 32;
$L__BB0_4:
	.pragma "nounroll";
	ld.global.f32 	%f17, [%rd64+-16];
	ld.global.f32 	%f18, [%rd65];
	fma.rn.f32 	%f19, %f17, %f18, %f67;
	ld.global.f32 	%f20, [%rd64+-12];
	mul.wide.u32 	%rd16, %r63, 4;
	add.s64 	%rd17, %rd1, %rd16;
	ld.global.f32 	%f21, [%rd17];
	fma.rn.f32 	%f22, %f20, %f21, %f19;
	ld.global.f32 	%f23, [%rd64+-8];
	mul.wide.u32 	%rd18, %r62, 4;
	add.s64 	%rd19, %rd1, %rd18;
	ld.global.f32 	%f24, [%rd19];
	fma.rn.f32 	%f25, %f23, %f24, %f22;
	ld.global.f32 	%f26, [%rd64+-4];
	mul.wide.u32 	%rd20, %r61, 4;
	add.s64 	%rd21, %rd1, %rd20;
	ld.global.f32 	%f27, [%rd21];
	fma.rn.f32 	%f28, %f26, %f27, %f25;
	ld.global.f32 	%f29, [%rd64];
	mul.wide.u32 	%rd22, %r60, 4;
	add.s64 	%rd23, %rd1, %rd22;
	ld.global.f32 	%f30, [%rd23];
	fma.rn.f32 	%f31, %f29, %f30, %f28;
	ld.global.f32 	%f32, [%rd64+4];
	mul.wide.u32 	%rd24, %r59, 4;
	add.s64 	%rd25, %rd1, %rd24;
	ld.global.f32 	%f33, [%rd25];
	fma.rn.f32 	%f34, %f32, %f33, %f31;
	ld.global.f32 	%f35, [%rd64+8];
	mul.wide.u32 	%rd26, %r58, 4;
	add.s64 	%rd27, %rd1, %rd26;
	ld.global.f32 	%f36, [%rd27];
	fma.rn.f32 	%f37, %f35, %f36, %f34;
	ld.global.f32 	%f38, [%rd64+12];
	mul.wide.u32 	%rd28, %r57, 4;
	add.s64 	%rd29, %rd1, %rd28;
	ld.global.f32 	%f39, [%rd29];
	fma.rn.f32 	%f67, %f38, %f39, %f37;
	add.s32 	%r64, %r64, 8;
	shl.b32 	%r45, %r4, 3;
	add.s32 	%r63, %r63, %r45;
	add.s32 	%r62, %r62, %r45;
	add.s32 	%r61, %r61, %r45;
	add.s32 	%r60, %r60, %r45;
	add.s32 	%r59, %r59, %r45;
	add.s32 	%r58, %r58, %r45;
	add.s32 	%r57, %r57, %r45;
	add.s64 	%rd65, %rd65, %rd30;
	add.s64 	%rd64, %rd64, 32;
	setp.ne.s32 	%p4, %r64, 0;
	@%p4 bra 	$L__BB0_4;
$L__BB0_5:
	setp.eq.s32 	%p5, %r7, 0;
	@%p5 bra 	$L__BB0_13;
	and.b32  	%r34, %r39, 3;
	setp.lt.u32 	%p6, %r7, 4;
	@%p6 bra 	$L__BB0_8;
	add.s32 	%r46, %r66, %r5;
	mul.wide.u32 	%rd31, %r46, 4;
	add.s64 	%rd32, %rd2, %rd31;
	ld.global.f32 	%f41, [%rd32];
	mad.lo.s32 	%r47, %r66, %r4, %r1;
	mul.wide.u32 	%rd33, %r47, 4;
	add.s64 	%rd34, %rd1, %rd33;
	ld.global.f32 	%f42, [%rd34];
	fma.rn.f32 	%f43, %f41, %f42, %f67;
	cvt.u64.u32 	%rd35, %r5;
	cvt.u64.u32 	%rd36, %r66;
	add.s64 	%rd37, %rd36, %rd35;
	shl.b64 	%rd38, %rd37, 2;
	add.s64 	%rd39, %rd2, %rd38;
	ld.global.f32 	%f44, [%rd39+4];
	add.s32 	%r48, %r47, %r4;
	mul.wide.u32 	%rd40, %r48, 4;
	add.s64 	%rd41, %rd1, %rd40;
	ld.global.f32 	%f45, [%rd41];
	fma.rn.f32 	%f46, %f44, %f45, %f43;
	ld.global.f32 	%f47, [%rd39+8];
	add.s32 	%r49, %r48, %r4;
	mul.wide.u32 	%rd42, %r49, 4;
	add.s64 	%rd43, %rd1, %rd42;
	ld.global.f32 	%f48, [%rd43];
	fma.rn.f32 	%f49, %f47, %f48, %f46;
	ld.global.f32 	%f50, [%rd39+12];
	add.s32 	%r50, %r49, %r4;
	mul.wide.u32 	%rd44, %r50, 4;
	add.s64 	%rd45, %rd1, %rd44;
	ld.global.f32 	%f51, [%rd45];
	fma.rn.f32 	%f67, %f50, %f51, %f49;
	add.s32 	%r66, %r66, 4;
$L__BB0_8:
	setp.eq.s32 	%p7, %r34, 0;
	@%p7 bra 	$L__BB0_13;
	setp.eq.s32 	%p8, %r34, 1;
	@%p8 bra 	$L__BB0_11;
	add.s32 	%r51, %r66, %r5;
	mul.wide.u32 	%rd46, %r51, 4;
	add.s64 	%rd47, %rd2, %rd46;
	ld.global.f32 	%f53, [%rd47];
	mad.lo.s32 	%r52, %r66, %r4, %r1;
	mul.wide.u32 	%rd48, %r52, 4;
	add.s64 	%rd49, %rd1, %rd48;
	ld.global.f32 	%f54, [%rd49];
	fma.rn.f32 	%f55, %f53, %f54, %f67;
	cvt.u64.u32 	%rd50, %r5;
	cvt.u64.u32 	%rd51, %r66;
	add.s64 	%rd52, %rd51, %rd50;
	shl.b64 	%rd53, %rd52, 2;
	add.s64 	%rd54, %rd2, %rd53;
	ld.global.f32 	%f56, [%rd54+4];
	add.s32 	%r53, %r52, %r4;
	mul.wide.u32 	%rd55, %r53, 4;
	add.s64 	%rd56, %rd1, %rd55;
	ld.global.f32 	%f57, [%rd56];
	fma.rn.f32 	%f67, %f56, %f57, %f55;
	add.s32 	%r66, %r66, 2;
$L__BB0_11:
	and.b32  	%r54, %r39, 1;
	setp.eq.b32 	%p9, %r54, 1;
	not.pred 	%p10, %p9;
	@%p10 bra 	$L__BB0_13;
	add.s32 	%r55, %r66, %r5;
	mul.wide.u32 	%rd57, %r55, 4;
	add.s64 	%rd58, %rd2, %rd57;
	ld.global.f32 	%f58, [%rd58];
	mad.lo.s32 	%r56, %r66, %r4, %r1;
	mul.wide.u32 	%rd59, %r56, 4;
	add.s64 	%rd60, %rd1, %rd59;
	ld.global.f32 	%f59, [%rd60];
	fma.rn.f32 	%f67, %f58, %f59, %f67;
$L__BB0_13:
	cvta.to.global.u64 	%rd61, %rd9;
	mul.wide.u32 	%rd62, %r6, 4;
	add.s64 	%rd63, %rd61, %rd62;
	st.global.f32 	[%rd63], %f67;
$L__BB0_14:
	ret;

}
	// .globl	_Z11matMulTiledPfS_S_iiiii
.visible .entry _Z11matMulTiledPfS_S_iiiii(
	.param .u64 .ptr .align 1 _Z11matMulTiledPfS_S_iiiii_param_0,
	.param .u64 .ptr .align 1 _Z11matMulTiledPfS_S_iiiii_param_1,
	.param .u64 .ptr .align 1 _Z11matMulTiledPfS_S_iiiii_param_2,
	.param .u32 _Z11matMulTiledPfS_S_iiiii_param_3,
	.param .u32 _Z11matMulTiledPfS_S_iiiii_param_4,
	.param .u32 _Z11matMulTiledPfS_S_iiiii_param_5,
	.param .u32 _Z11matMulTiledPfS_S_iiiii_param_6,
	.param .u32 _Z11matMulTiledPfS_S_iiiii_param_7
)
{
	.reg .pred 	%p<11>;
	.reg .b32 	%r<68>;
	.reg .b32 	%f<68>;
	.reg .b64 	%rd<67>;
	// demoted variable
	.shared .align 4 .f32 _ZZ11matMulTiledPfS_S_iiiiiE3sum;
	ld.param.u64 	%rd10, [_Z11matMulTiledPfS_S_iiiii_param_0];
	ld.param.u64 	%rd11, [_Z11matMulTiledPfS_S_iiiii_param_1];
	ld.param.u32 	%r40, [_Z11matMulTiledPfS_S_iiiii_param_4];
	ld.param.u32 	%r39, [_Z11matMulTiledPfS_S_iiiii_param_7];
	cvta.to.global.u64 	%rd1, %rd11;
	cvta.to.global.u64 	%rd2, %rd10;
	mov.u32 	%r1, %tid.x;
	mov.u32 	%r2, %tid.y;
	mov.u32 	%r3, %ntid.x;
	mov.u32 	%r4, %ntid.y;
	mul.lo.s32 	%r5, %r3, %r2;
	add.s32 	%r6, %r5, %r1;
	mul.lo.s32 	%r41, %r40, %r40;
	setp.ge.u32 	%p1, %r6, %r41;
	@%p1 bra 	$L__BB1_15;
	setp.lt.s32 	%p2, %r39, 1;
	ld.shared.f32 	%f66, [_ZZ11matMulTiledPfS_S_iiiiiE3sum];
	@%p2 bra 	$L__BB1_14;
	and.b32  	%r7, %r39, 7;
	setp.lt.u32 	%p3, %r39, 8;
	mov.b32 	%r66, 0;
	@%p3 bra 	$L__BB1_5;
	and.b32  	%r66, %r39, 2147483640;
	neg.s32 	%r64, %r66;
	add.s32 	%r63, %r1, %r4;
	shl.b32 	%r43, %r4, 1;
	add.s32 	%r62, %r1, %r43;
	mad.lo.s32 	%r61, %r4, 3, %r1;
	shl.b32 	%r44, %r4, 2;
	add.s32 	%r60, %r1, %r44;
	mad.lo.s32 	%r59, %r4, 5, %r1;
	mad.lo.s32 	%r58, %r4, 6, %r1;
	mad.lo.s32 	%r57, %r4, 7, %r1;
	mul.wide.u32 	%rd12, %r1, 4;
	add.s64 	%rd66, %rd1, %rd12;
	mul.wide.u32 	%rd13, %r2, %r3;
	shl.b64 	%rd14, %rd13, 2;
	add.s64 	%rd15, %rd14, %rd2;
	add.s64 	%rd65, %rd15, 16;
	mul.wide.u32 	%rd30, %r4, 32;
$L__BB1_4:
	.pragma "nounroll";
	ld.global.f32 	%f16, [%rd65+-16];
	ld.global.f32 	%f17, [%rd66];
	fma.rn.f32 	%f18, %f16, %f17, %f66;
	ld.global.f32 	%f19, [%rd65+-12];
	mul.wide.u32 	%rd16, %r63, 4;
	add.s64 	%rd17, %rd1, %rd16;
	ld.global.f32 	%f20, [%rd17];
	fma.rn.f32 	%f21, %f19, %f20, %f18;
	ld.global.f32 	%f22, [%rd65+-8];
	mul.wide.u32 	%rd18, %r62, 4;
	add.s64 	%rd19, %rd1, %rd18;
	ld.global.f32 	%f23, [%rd19];
	fma.rn.f32 	%f24, %f22, %f23, %f21;
	ld.global.f32 	%f25, [%rd65+-4];
	mul.wide.u32 	%rd20, %r61, 4;
	add.s64 	%rd21, %rd1, %rd20;
	ld.global.f32 	%f26, [%rd21];
	fma.rn.f32 	%f27, %f25, %f26, %f24;
	ld.global.f32 	%f28, [%rd65];
	mul.wide.u32 	%rd22, %r60, 4;
	add.s64 	%rd23, %rd1, %rd22;
	ld.global.f32 	%f29, [%rd23];
	fma.rn.f32 	%f30, %f28, %f29, %f27;
	ld.global.f32 	%f31, [%rd65+4];
	mul.wide.u32 	%rd24, %r59, 4;
	add.s64 	%rd25, %rd1, %rd24;
	ld.global.f32 	%f32, [%rd25];
	fma.rn.f32 	%f33, %f31, %f32, %f30;
	ld.global.f32 	%f34, [%rd65+8];
	mul.wide.u32 	%rd26, %r58, 4;
	add.s64 	%rd27, %rd1, %rd26;
	ld.global.f32 	%f35, [%rd27];
	fma.rn.f32 	%f36, %f34, %f35, %f33;
	ld.global.f32 	%f37, [%rd65+12];
	mul.wide.u32 	%rd28, %r57, 4;
	add.s64 	%rd29, %rd1, %rd28;
	ld.global.f32 	%f38, [%rd29];
	fma.rn.f32 	%f66, %f37, %f38, %f36;
	add.s32 	%r64, %r64, 8;
	shl.b32 	%r45, %r4, 3;
	add.s32 	%r63, %r63, %r45;
	add.s32 	%r62, %r62, %r45;
	add.s32 	%r61, %r61, %r45;
	add.s32 	%r60, %r60, %r45;
	add.s32 	%r59, %r59, %r45;
	add.s32 	%r58, %r58, %r45;
	add.s32 	%r57, %r57, %r45;
	add.s64 	%rd66, %rd66, %rd30;
	add.s64 	%rd65, %rd65, 32;
	setp.ne.s32 	%p4, %r64, 0;
	@%p4 bra 	$L__BB1_4;
$L__BB1_5:
	setp.eq.s32 	%p5, %r7, 0;
	@%p5 bra 	$L__BB1_13;
	and.b32  	%r34, %r39, 3;
	setp.lt.u32 	%p6, %r7, 4;
	@%p6 bra 	$L__BB1_8;
	add.s32 	%r46, %r66, %r5;
	mul.wide.u32 	%rd31, %r46, 4;
	add.s64 	%rd32, %rd2, %rd31;
	ld.global.f32 	%f40, [%rd32];
	mad.lo.s32 	%r47, %r66, %r4, %r1;
	mul.wide.u32 	%rd33, %r47, 4;
	add.s64 	%rd34, %rd1, %rd33;
	ld.global.f32 	%f41, [%rd34];
	fma.rn.f32 	%f42, %f40, %f41, %f66;
	cvt.u64.u32 	%rd35, %r5;
	cvt.u64.u32 	%rd36, %r66;
	add.s64 	%rd37, %rd36, %rd35;
	shl.b64 	%rd38, %rd37, 2;
	add.s64 	%rd39, %rd2, %rd38;
	ld.global.f32 	%f43, [%rd39+4];
	add.s32 	%r48, %r47, %r4;
	mul.wide.u32 	%rd40, %r48, 4;
	add.s64 	%rd41, %rd1, %rd40;
	ld.global.f32 	%f44, [%rd41];
	fma.rn.f32 	%f45, %f43, %f44, %f42;
	ld.global.f32 	%f46, [%rd39+8];
	add.s32 	%r49, %r48, %r4;
	mul.wide.u32 	%rd42, %r49, 4;
	add.s64 	%rd43, %rd1, %rd42;
	ld.global.f32 	%f47, [%rd43];
	fma.rn.f32 	%f48, %f46, %f47, %f45;
	ld.global.f32 	%f49, [%rd39+12];
	add.s32 	%r50, %r49, %r4;
	mul.wide.u32 	%rd44, %r50, 4;
	add.s64 	%rd45, %rd1, %rd44;
	ld.global.f32 	%f50, [%rd45];
	fma.rn.f32 	%f66, %f49, %f50, %f48;
	add.s32 	%r66, %r66, 4;
$L__BB1_8:
	setp.eq.s32 	%p7, %r34, 0;
	@%p7 bra 	$L__BB1_13;
	setp.eq.s32 	%p8, %r34, 1;
	@%p8 bra 	$L__BB1_11;
	add.s32 	%r51, %r66, %r5;
	mul.wide.u32 	%rd46, %r51, 4;
	add.s64 	%rd47, %rd2, %rd46;
	ld.global.f32 	%f52, [%rd47];
	mad.lo.s32 	%r52, %r66, %r4, %r1;
	mul.wide.u32 	%rd48, %r52, 4;
	add.s64 	%rd49, %rd1, %rd48;
	ld.global.f32 	%f53, [%rd49];
	fma.rn.f32 	%f54, %f52, %f53, %f66;
	cvt.u64.u32 	%rd50, %r5;
	cvt.u64.u32 	%rd51, %r66;
	add.s64 	%rd52, %rd51, %rd50;
	shl.b64 	%rd53, %rd52, 2;
	add.s64 	%rd54, %rd2, %rd53;
	ld.global.f32 	%f55, [%rd54+4];
	add.s32 	%r53, %r52, %r4;
	mul.wide.u32 	%rd55, %r53, 4;
	add.s64 	%rd56, %rd1, %rd55;
	ld.global.f32 	%f56, [%rd56];
	fma.rn.f32 	%f66, %f55, %f56, %f54;
	add.s32 	%r66, %r66, 2;
$L__BB1_11:
	and.b32  	%r54, %r39, 1;
	setp.eq.b32 	%p9, %r54, 1;
	not.pred 	%p10, %p9;
	@%p10 bra 	$L__BB1_13;
	add.s32 	%r55, %r66, %r5;
	mul.wide.u32 	%rd57, %r55, 4;
	add.s64 	%rd58, %rd2, %rd57;
	ld.global.f32 	%f57, [%rd58];
	mad.lo.s32 	%r56, %r66, %r4, %r1;
	mul.wide.u32 	%rd59, %r56, 4;
	add.s64 	%rd60, %rd1, %rd59;
	ld.global.f32 	%f58, [%rd60];
	fma.rn.f32 	%f66, %f57, %f58, %f66;
$L__BB1_13:
	st.shared.f32 	[_ZZ11matMulTiledPfS_S_iiiiiE3sum], %f66;
$L__BB1_14:
	ld.param.u64 	%rd64, [_Z11matMulTiledPfS_S_iiiii_param_2];
	cvta.to.global.u64 	%rd61, %rd64;
	mul.wide.u32 	%rd62, %r6, 4;
	add.s64 	%rd63, %rd61, %rd62;
	st.global.f32 	[%rd63], %f66;
$L__BB1_15:
	ret;

}


// ===== COMPILED SASS (sm_100) =====

	.target	sm_100

	.elftype	@"ET_EXEC"


//--------------------- .note.nv.tkinfo           --------------------------
	.section	.note.nv.tkinfo,"",@"SHT_NOTE"
	.sectionflags	@"SHF_NOTE_NV_TKINFO"
	.tkinfo
        /*0018*/ 	.word	0x00000002
        /*0030*/ 	.string	""
        /*0030*/ 	.string	"ptxas"
        /*0030*/ 	.string	"Cuda compilation tools, release 13.0, V13.0.88"
        /*0030*/ 	.string	"Build cuda_13.0.r13.0/compiler.36424714_0"
        /*0030*/ 	.string	"-arch sm_100 -m 64 "



//--------------------- .note.nv.cuinfo           --------------------------
	.section	.note.nv.cuinfo,"",@"SHT_NOTE"
	.sectionflags	@"SHF_NOTE_NV_CUINFO"
        /*0018*/ 	.short	0x0002
        /*001a*/ 	.short	0x0064
        /*001c*/ 	.short	0x0082
	.zero		2


//--------------------- .nv.info                  --------------------------
	.section	.nv.info,"",@"SHT_CUDA_INFO"
	.align	4


	//----- nvinfo : EIATTR_REGCOUNT
	.align		4
        /*0000*/ 	.byte	0x04, 0x2f
        /*0002*/ 	.short	(.L_1 - .L_0)
	.align		4
.L_0:
        /*0004*/ 	.word	index@(_Z6matMulPfS_S_iiii)
        /*0008*/ 	.word	0x00000020


	//----- nvinfo : EIATTR_FRAME_SIZE
	.align		4
.L_1:
        /*000c*/ 	.byte	0x04, 0x11
        /*000e*/ 	.short	(.L_3 - .L_2)
	.align		4
.L_2:
        /*0010*/ 	.word	index@(_Z6matMulPfS_S_iiii)
        /*0014*/ 	.word	0x00000000


	//----- nvinfo : EIATTR_REGCOUNT
	.align		4
.L_3:
        /*0018*/ 	.byte	0x04, 0x2f
        /*001a*/ 	.short	(.L_5 - .L_4)
	.align		4
.L_4:
        /*001c*/ 	.word	index@(_Z11matMulTiledPfS_S_iiiii)
        /*0020*/ 	.word	0x00000020


	//----- nvinfo : EIATTR_FRAME_SIZE
	.align		4
.L_5:
        /*0024*/ 	.byte	0x04, 0x11
        /*0026*/ 	.short	(.L_7 - .L_6)
	.align		4
.L_6:
        /*0028*/ 	.word	index@(_Z11matMulTiledPfS_S_iiiii)
        /*002c*/ 	.word	0x00000000


	//----- nvinfo : EIATTR_MIN_STACK_SIZE
	.align		4
.L_7:
        /*0030*/ 	.byte	0x04, 0x12
        /*0032*/ 	.short	(.L_9 - .L_8)
	.align		4
.L_8:
        /*0034*/ 	.word	index@(_Z11matMulTiledPfS_S_iiiii)
        /*0038*/ 	.word	0x00000000


	//----- nvinfo : EIATTR_MIN_STACK_SIZE
	.align		4
.L_9:
        /*003c*/ 	.byte	0x04, 0x12
        /*003e*/ 	.short	(.L_11 - .L_10)
	.align		4
.L_10:
        /*0040*/ 	.word	index@(_Z6matMulPfS_S_iiii)
        /*0044*/ 	.word	0x00000000
.L_11:


//--------------------- .nv.compat                --------------------------
	.section	.nv.compat,"",@"SHT_CUDA_COMPAT_INFO"
	.align	4
        /*0000*/ 	.byte	0x02, 0x09, 0x00, 0x00, 0x02, 0x02, 0x01, 0x00, 0x02, 0x05, 0x05, 0x00, 0x03, 0x07, 0x01, 0x01
        /*0010*/ 	.byte	0x02, 0x03, 0x00, 0x00, 0x02, 0x06, 0x01, 0x00, 0x04, 0x0b, 0x08, 0x00, 0x09, 0x00, 0x00, 0x00
        /*0020*/ 	.byte	0x00, 0x00, 0x00, 0x00


//--------------------- .nv.info._Z11matMulTiledPfS_S_iiiii --------------------------
	.section	.nv.info._Z11matMulTiledPfS_S_iiiii,"",@"SHT_CUDA_INFO"
	.sectionflags	@""
	.align	4


	//----- nvinfo : EIATTR_CUDA_API_VERSION
	.align		4
        /*0000*/ 	.byte	0x04, 0x37
        /*0002*/ 	.short	(.L_13 - .L_12)
.L_12:
        /*0004*/ 	.word	0x00000082


	//----- nvinfo : EIATTR_KPARAM_INFO
	.align		4
.L_13:
        /*0008*/ 	.byte	0x04, 0x17
        /*000a*/ 	.short	(.L_15 - .L_14)
.L_14:
        /*000c*/ 	.word	0x00000000
        /*0010*/ 	.short	0x0007
        /*0012*/ 	.short	0x0028
        /*0014*/ 	.byte	0x00, 0xf0, 0x11, 0x00


	//----- nvinfo : EIATTR_KPARAM_INFO
	.align		4
.L_15:
        /*0018*/ 	.byte	0x04, 0x17
        /*001a*/ 	.short	(.L_17 - .L_16)
.L_16:
        /*001c*/ 	.word	0x00000000
        /*0020*/ 	.short	0x0006
        /*0022*/ 	.short	0x0024
        /*0024*/ 	.byte	0x00, 0xf0, 0x11, 0x00


	//----- nvinfo : EIATTR_KPARAM_INFO
	.align		4
.L_17:
        /*0028*/ 	.byte	0x04, 0x17
        /*002a*/ 	.short	(.L_19 - .L_18)
.L_18:
        /*002c*/ 	.word	0x00000000
        /*0030*/ 	.short	0x0005
        /*0032*/ 	.short	0x0020
        /*0034*/ 	.byte	0x00, 0xf0, 0x11, 0x00


	//----- nvinfo : EIATTR_KPARAM_INFO
	.align		4
.L_19:
        /*0038*/ 	.byte	0x04, 0x17
        /*003a*/ 	.short	(.L_21 - .L_20)
.L_20:
        /*003c*/ 	.word	0x00000000
        /*0040*/ 	.short	0x0004
        /*0042*/ 	.short	0x001c
        /*0044*/ 	.byte	0x00, 0xf0, 0x11, 0x00


	//----- nvinfo : EIATTR_KPARAM_INFO
	.align		4
.L_21:
        /*0048*/ 	.byte	0x04, 0x17
        /*004a*/ 	.short	(.L_23 - .L_22)
.L_22:
        /*004c*/ 	.word	0x00000000
        /*0050*/ 	.short	0x0003
        /*0052*/ 	.short	0x0018
        /*0054*/ 	.byte	0x00, 0xf0, 0x11, 0x00


	//----- nvinfo : EIATTR_KPARAM_INFO
	.align		4
.L_23:
        /*0058*/ 	.byte	0x04, 0x17
        /*005a*/ 	.short	(.L_25 - .L_24)
.L_24:
        /*005c*/ 	.word	0x00000000
        /*0060*/ 	.short	0x0002
        /*0062*/ 	.short	0x0010
        /*0064*/ 	.byte	0x00, 0xf5, 0x21, 0x00


	//----- nvinfo : EIATTR_KPARAM_INFO
	.align		4
.L_25:
        /*0068*/ 	.byte	0x04, 0x17
        /*006a*/ 	.short	(.L_27 - .L_26)
.L_26:
        /*006c*/ 	.word	0x00000000
        /*0070*/ 	.short	0x0001
        /*0072*/ 	.short	0x0008
        /*0074*/ 	.byte	0x00, 0xf5, 0x21, 0x00


	//----- nvinfo : EIATTR_KPARAM_INFO
	.align		4
.L_27:
        /*0078*/ 	.byte	0x04, 0x17
        /*007a*/ 	.short	(.L_29 - .L_28)
.L_28:
        /*007c*/ 	.word	0x00000000
        /*0080*/ 	.short	0x0000
        /*0082*/ 	.short	0x0000
        /*0084*/ 	.byte	0x00, 0xf5, 0x21, 0x00


	//----- nvinfo : EIATTR_SPARSE_MMA_MASK
	.align		4
.L_29:
        /*0088*/ 	.byte	0x03, 0x50
        /*008a*/ 	.short	0x0000


	//----- nvinfo : EIATTR_MAXREG_COUNT
	.align		4
        /*008c*/ 	.byte	0x03, 0x1b
        /*008e*/ 	.short	0x00ff


	//----- nvinfo : EIATTR_MERCURY_ISA_VERSION
	.align		4
        /*0090*/ 	.byte	0x03, 0x5f
        /*0092*/ 	.short	0x0101


	//----- nvinfo : EIATTR_VRC_CTA_INIT_COUNT
	.align		4
        /*0094*/ 	.byte	0x02, 0x4a
	.zero		1
	.zero		1


	//----- nvinfo : EIATTR_EXIT_INSTR_OFFSETS
	.align		4
        /*0098*/ 	.byte	0x04, 0x1c
        /*009a*/ 	.short	(.L_31 - .L_30)


	//   ....[0]....
.L_30:
        /*009c*/ 	.word	0x00000090


	//   ....[1]....
        /*00a0*/ 	.word	0x000009f0


	//----- nvinfo : EIATTR_CBANK_PARAM_SIZE
	.align		4
.L_31:
        /*00a4*/ 	.byte	0x03, 0x19
        /*00a6*/ 	.short	0x002c


	//----- nvinfo : EIATTR_PARAM_CBANK
	.align		4
        /*00a8*/ 	.byte	0x04, 0x0a
        /*00aa*/ 	.short	(.L_33 - .L_32)
	.align		4
.L_32:
        /*00ac*/ 	.word	index@(.nv.constant0._Z11matMulTiledPfS_S_iiiii)
        /*00b0*/ 	.short	0x0380
        /*00b2*/ 	.short	0x002c


	//----- nvinfo : EIATTR_SW_WAR
	.align		4
.L_33:
        /*00b4*/ 	.byte	0x04, 0x36
        /*00b6*/ 	.short	(.L_35 - .L_34)
.L_34:
        /*00b8*/ 	.word	0x00000008
.L_35:


//--------------------- .nv.info._Z6matMulPfS_S_iiii --------------------------
	.section	.nv.info._Z6matMulPfS_S_iiii,"",@"SHT_CUDA_INFO"
	.sectionflags	@""
	.align	4


	//----- nvinfo : EIATTR_CUDA_API_VERSION
	.align		4
        /*0000*/ 	.byte	0x04, 0x37
        /*0002*/ 	.short	(.L_37 - .L_36)
.L_36:
        /*0004*/ 	.word	0x00000082


	//----- nvinfo : EIATTR_KPARAM_INFO
	.align		4
.L_37:
        /*0008*/ 	.byte	0x04, 0x17
        /*000a*/ 	.short	(.L_39 - .L_38)
.L_38:
        /*000c*/ 	.word	0x00000000
        /*0010*/ 	.short	0x0006
        /*0012*/ 	.short	0x0024
        /*0014*/ 	.byte	0x00, 0xf0, 0x11, 0x00


	//----- nvinfo : EIATTR_KPARAM_INFO
	.align		4
.L_39:
        /*0018*/ 	.byte	0x04, 0x17
        /*001a*/ 	.short	(.L_41 - .L_40)
.L_40:
        /*001c*/ 	.word	0x00000000
        /*0020*/ 	.short	0x0005
        /*0022*/ 	.short	0x0020
        /*0024*/ 	.byte	0x00, 0xf0, 0x11, 0x00


	//----- nvinfo : EIATTR_KPARAM_INFO
	.align		4
.L_41:
        /*0028*/ 	.byte	0x04, 0x17
        /*002a*/ 	.short	(.L_43 - .L_42)
.L_42:
        /*002c*/ 	.word	0x00000000
        /*0030*/ 	.short	0x0004
        /*0032*/ 	.short	0x001c
        /*0034*/ 	.byte	0x00, 0xf0, 0x11, 0x00


	//----- nvinfo : EIATTR_KPARAM_INFO
	.align		4
.L_43:
        /*0038*/ 	.byte	0x04, 0x17
        /*003a*/ 	.short	(.L_45 - .L_44)
.L_44:
        /*003c*/ 	.word	0x00000000
        /*0040*/ 	.short	0x0003
        /*0042*/ 	.short	0x0018
        /*0044*/ 	.byte	0x00, 0xf0, 0x11, 0x00


	//----- nvinfo : EIATTR_KPARAM_INFO
	.align		4
.L_45:
        /*0048*/ 	.byte	0x04, 0x17
        /*004a*/ 	.short	(.L_47 - .L_46)
.L_46:
        /*004c*/ 	.word	0x00000000
        /*0050*/ 	.short	0x0002
        /*0052*/ 	.short	0x0010
        /*0054*/ 	.byte	0x00, 0xf5, 0x21, 0x00


	//----- nvinfo : EIATTR_KPARAM_INFO
	.align		4
.L_47:
        /*0058*/ 	.byte	0x04, 0x17
        /*005a*/ 	.short	(.L_49 - .L_48)
.L_48:
        /*005c*/ 	.word	0x00000000
        /*0060*/ 	.short	0x0001
        /*0062*/ 	.short	0x0008
        /*0064*/ 	.byte	0x00, 0xf5, 0x21, 0x00


	//----- nvinfo : EIATTR_KPARAM_INFO
	.align		4
.L_49:
        /*0068*/ 	.byte	0x04, 0x17
        /*006a*/ 	.short	(.L_51 - .L_50)
.L_50:
        /*006c*/ 	.word	0x00000000
        /*0070*/ 	.short	0x0000
        /*0072*/ 	.short	0x0000
        /*0074*/ 	.byte	0x00, 0xf5, 0x21, 0x00


	//----- nvinfo : EIATTR_SPARSE_MMA_MASK
	.align		4
.L_51:
        /*0078*/ 	.byte	0x03, 0x50
        /*007a*/ 	.short	0x0000


	//----- nvinfo : EIATTR_MAXREG_COUNT
	.align		4
        /*007c*/ 	.byte	0x03, 0x1b
        /*007e*/ 	.short	0x00ff


	//----- nvinfo : EIATTR_MERCURY_ISA_VERSION
	.align		4
        /*0080*/ 	.byte	0x03, 0x5f
        /*0082*/ 	.short	0x0101


	//----- nvinfo : EIATTR_VRC_CTA_INIT_COUNT
	.align		4
        /*0084*/ 	.byte	0x02, 0x4a
	.zero		1
	.zero		1


	//----- nvinfo : EIATTR_EXIT_INSTR_OFFSETS
	.align		4
        /*0088*/ 	.byte	0x04, 0x1c
        /*008a*/ 	.short	(.L_53 - .L_52)


	//   ....[0]....
.L_52:
        /*008c*/ 	.word	0x00000090


	//   ....[1]....
        /*0090*/ 	.word	0x000009d0


	//----- nvinfo : EIATTR_CBANK_PARAM_SIZE
	.align		4
.L_53:
        /*0094*/ 	.byte	0x03, 0x19
        /*0096*/ 	.short	0x0028


	//----- nvinfo : EIATTR_PARAM_CBANK
	.align		4
        /*0098*/ 	.byte	0x04, 0x0a
        /*009a*/ 	.short	(.L_55 - .L_54)
	.align		4
.L_54:
        /*009c*/ 	.word	index@(.nv.constant0._Z6matMulPfS_S_iiii)
        /*00a0*/ 	.short	0x0380
        /*00a2*/ 	.short	0x0028


	//----- nvinfo : EIATTR_SW_WAR
	.align		4
.L_55:
        /*00a4*/ 	.byte	0x04, 0x36
        /*00a6*/ 	.short	(.L_57 - .L_56)
.L_56:
        /*00a8*/ 	.word	0x00000008
.L_57:


//--------------------- .nv.callgraph             --------------------------
	.section	.nv.callgraph,"",@"SHT_CUDA_CALLGRAPH"
	.align	4
	.sectionentsize	8
	.align		4
        /*0000*/ 	.word	0x00000000
	.align		4
        /*0004*/ 	.word	0xffffffff
	.align		4
        /*0008*/ 	.word	0x00000000
	.align		4
        /*000c*/ 	.word	0xfffffffe
	.align		4
        /*0010*/ 	.word	0x00000000
	.align		4
        /*0014*/ 	.word	0xfffffffd
	.align		4
        /*0018*/ 	.word	0x00000000
	.align		4
        /*001c*/ 	.word	0xfffffffc


//--------------------- .text._Z11matMulTiledPfS_S_iiiii --------------------------
	.section	.text._Z11matMulTiledPfS_S_iiiii,"ax",@progbits
	.align	128
        .global         _Z11matMulTiledPfS_S_iiiii
        .type           _Z11matMulTiledPfS_S_iiiii,@function
        .size           _Z11matMulTiledPfS_S_iiiii,(.L_x_11 - _Z11matMulTiledPfS_S_iiiii)
        .other          _Z11matMulTiledPfS_S_iiiii,@"STO_CUDA_ENTRY STV_DEFAULT"
_Z11matMulTiledPfS_S_iiiii:
.text._Z11matMulTiledPfS_S_iiiii:
[----:B------:R-:W-:Y:S01]  /*0000*/  LDC R1, c[0x0][0x37c] ;  /* 0x0000df00ff017b82 */ /* 0x000fe20000000800 */
[----:B------:R-:W0:Y:S01]  /*0010*/  S2R R10, SR_TID.Y ;  /* 0x00000000000a7919 */ /* 0x000e220000002200 */
[----:B------:R-:W0:Y:S01]  /*0020*/  LDCU UR6, c[0x0][0x360] ;  /* 0x00006c00ff0677ac */ /* 0x000e220008000800 */
[----:B------:R-:W1:Y:S01]  /*0030*/  S2R R0, SR_TID.X ;  /* 0x0000000000007919 */ /* 0x000e620000002100 */
[----:B------:R-:W2:Y:S02]  /*0040*/  LDCU UR4, c[0x0][0x39c] ;  /* 0x00007380ff0477ac */ /* 0x000ea40008000800 */
[----:B--2---:R-:W-:Y:S01]  /*0050*/  UIMAD UR4, UR4, UR4, URZ ;  /* 0x00000004040472a4 */ /* 0x004fe2000f8e02ff */
[----:B0-----:R-:W-:-:S05]  /*0060*/  IMAD R3, R10, UR6, RZ ;  /* 0x000000060a037c24 */ /* 0x001fca000f8e02ff */
[----:B-1----:R-:W-:-:S04]  /*0070*/  IADD3 R2, PT, PT, R3, R0, RZ ;  /* 0x0000000003027210 */ /* 0x002fc80007ffe0ff */
[----:B------:R-:W-:-:S13]  /*0080*/  ISETP.GE.U32.AND P0, PT, R2, UR4, PT ;  /* 0x0000000402007c0c */ /* 0x000fda000bf06070 */
[----:B------:R-:W-:Y:S05]  /*0090*/  @P0 EXIT ;  /* 0x000000000000094d */ /* 0x000fea0003800000 */
[----:B------:R-:W0:Y:S01]  /*00a0*/  LDC R5, c[0x0][0x3a8] ;  /* 0x0000ea00ff057b82 */ /* 0x000e220000000800 */
[----:B------:R-:W-:Y:S01]  /*00b0*/  UMOV UR4, 0x400 ;  /* 0x0000040000047882 */ /* 0x000fe20000000000 */
[----:B------:R-:W1:Y:S06]  /*00c0*/  LDCU.64 UR8, c[0x0][0x358] ;  /* 0x00006b00ff0877ac */ /* 0x000e6c0008000a00 */
[----:B------:R-:W2:Y:S08]  /*00d0*/  S2UR UR5, SR_CgaCtaId ;  /* 0x00000000000579c3 */ /* 0x000eb00000008800 */
[----:B------:R-:W3:Y:S01]  /*00e0*/  LDC R7, c[0x0][0x364] ;  /* 0x0000d900ff077b82 */ /* 0x000ee20000000800 */
[----:B0-----:R-:W-:Y:S01]  /*00f0*/  ISETP.GE.AND P0, PT, R5, 0x1, PT ;  /* 0x000000010500780c */ /* 0x001fe20003f06270 */
[----:B--2---:R-:W-:-:S09]  /*0100*/  ULEA UR4, UR5, UR4, 0x18 ;  /* 0x0000000405047291 */ /* 0x004fd2000f8ec0ff */
[----:B------:R-:W0:Y:S03]  /*0110*/  LDS R22, [UR4] ;  /* 0x00000004ff167984 */ /* 0x000e260008000800 */
[----:B-1----:R-:W-:Y:S05]  /*0120*/  @!P0 BRA `(.L_x_0) ;  /* 0x0000000800248947 */ /* 0x002fea0003800000 */
[C---:B------:R-:W-:Y:S01]  /*0130*/  ISETP.GE.U32.AND P1, PT, R5.reuse, 0x8, PT ;  /* 0x000000080500780c */ /* 0x040fe20003f26070 */
[----:B------:R-:W-:Y:S01]  /*0140*/  HFMA2 R8, -RZ, RZ, 0, 0 ;  /* 0x00000000ff087431 */ /* 0x000fe200000001ff */
[----:B------:R-:W-:-:S04]  /*0150*/  LOP3.LUT R6, R5, 0x7, RZ, 0xc0, !PT ;  /* 0x0000000705067812 */ /* 0x000fc800078ec0ff */
[----:B------:R-:W-:-:S07]  /*0160*/  ISETP.NE.AND P0, PT, R6, RZ, PT ;  /* 0x000000ff0600720c */ /* 0x000fce0003f05270 */
[----:B------:R-:W-:Y:S06]  /*0170*/  @!P1 BRA `(.L_x_1) ;  /* 0x0000000000fc9947 */ /* 0x000fec0003800000 */
[----:B------:R-:W1:Y:S01]  /*0180*/  LDCU.64 UR10, c[0x0][0x380] ;  /* 0x00007000ff0a77ac */ /* 0x000e620008000a00 */
[----:B------:R-:W2:Y:S01]  /*0190*/  LDC.64 R14, c[0x0][0x388] ;  /* 0x0000e200ff0e7b82 */ /* 0x000ea20000000a00 */
[----:B------:R-:W-:Y:S01]  /*01a0*/  IMAD.WIDE.U32 R10, R10, UR6, RZ ;  /* 0x000000060a0a7c25 */ /* 0x000fe2000f8e00ff */
[----:B------:R-:W-:Y:S02]  /*01b0*/  LOP3.LUT R8, R5, 0x7ffffff8, RZ, 0xc0, !PT ;  /* 0x7ffffff805087812 */ /* 0x000fe400078ec0ff */
[----:B---3--:R-:W-:Y:S01]  /*01c0*/  IADD3 R4, PT, PT, R0, R7, RZ ;  /* 0x0000000700047210 */ /* 0x008fe20007ffe0ff */
[C-C-:B------:R-:W-:Y:S01]  /*01d0*/  IMAD R12, R7.reuse, 0x3, R0.reuse ;  /* 0x00000003070c7824 */ /* 0x140fe200078e0200 */
[C---:B------:R-:W-:Y:S01]  /*01e0*/  LEA R9, R7.reuse, R0, 0x2 ;  /* 0x0000000007097211 */ /* 0x040fe200078e10ff */
[C-C-:B------:R-:W-:Y:S01]  /*01f0*/  IMAD R13, R7.reuse, 0x6, R0.reuse ;  /* 0x00000006070d7824 */ /* 0x140fe200078e0200 */
[----:B------:R-:W-:Y:S01]  /*0200*/  IADD3 R29, PT, PT, -R8, RZ, RZ ;  /* 0x000000ff081d7210 */ /* 0x000fe20007ffe1ff */
[----:B------:R-:W-:Y:S01]  /*0210*/  IMAD R28, R7, 0x7, R0 ;  /* 0x00000007071c7824 */ /* 0x000fe200078e0200 */
[----:B-1----:R-:W-:-:S04]  /*0220*/  LEA R21, P1, R10, UR10, 0x2 ;  /* 0x0000000a0a157c11 */ /* 0x002fc8000f8210ff */
[----:B------:R-:W-:Y:S01]  /*0230*/  LEA.HI.X R24, R10, UR11, R11, 0x2, P1 ;  /* 0x0000000b0a187c11 */ /* 0x000fe200088f140b */
[----:B------:R-:W-:Y:S01]  /*0240*/  IMAD R11, R7, 0x5, R0 ;  /* 0x00000005070b7824 */ /* 0x000fe200078e0200 */
[----:B------:R-:W-:Y:S01]  /*0250*/  IADD3 R21, P1, PT, R21, 0x10, RZ ;  /* 0x0000001015157810 */ /* 0x000fe20007f3e0ff */
[----:B--2---:R-:W-:Y:S01]  /*0260*/  IMAD.WIDE.U32 R18, R0, 0x4, R14 ;  /* 0x0000000400127825 */ /* 0x004fe200078e000e */
[----:B------:R-:W-:-:S03]  /*0270*/  LEA R10, R7, R0, 0x1 ;  /* 0x00000000070a7211 */ /* 0x000fc600078e08ff */
[----:B------:R-:W-:-:S08]  /*0280*/  IMAD.X R24, RZ, RZ, R24, P1 ;  /* 0x000000ffff187224 */ /* 0x000fd000008e0618 */
.L_x_2:
[----:B------:R-:W-:Y:S02]  /*0290*/  MOV R16, R21 ;  /* 0x0000001500107202 */ /* 0x000fe40000000f00 */
[----:B------:R-:W-:Y:S01]  /*02a0*/  MOV R17, R24 ;  /* 0x0000001800117202 */ /* 0x000fe20000000f00 */
[--C-:B------:R-:W-:Y:S01]  /*02b0*/  IMAD.WIDE.U32 R20, R4, 0x4, R14.reuse ;  /* 0x0000000404147825 */ /* 0x100fe200078e000e */
[----:B------:R-:W0:Y:S04]  /*02c0*/  LDG.E R24, desc[UR8][R18.64] ;  /* 0x0000000812187981 */ /* 0x000e28000c1e1900 */
[----:B------:R-:W0:Y:S04]  /*02d0*/  LDG.E R23, desc[UR8][R16.64+-0x10] ;  /* 0xfffff00810177981 */ /* 0x000e28000c1e1900 */
[----:B------:R-:W2:Y:S04]  /*02e0*/  LDG.E R20, desc[UR8][R20.64] ;  /* 0x0000000814147981 */ /* 0x000ea8000c1e1900 */
[----:B------:R-:W2:Y:S01]  /*02f0*/  LDG.E R25, desc[UR8][R16.64+-0xc] ;  /* 0xfffff40810197981 */ /* 0x000ea2000c1e1900 */
[----:B------:R-:W-:-:S06]  /*0300*/  IMAD.WIDE.U32 R26, R10, 0x4, R14 ;  /* 0x000000040a1a7825 */ /* 0x000fcc00078e000e */
[----:B------:R-:W3:Y:S04]  /*0310*/  LDG.E R26, desc[UR8][R26.64] ;  /* 0x000000081a1a7981 */ /* 0x000ee8000c1e1900 */
[----:B------:R-:W4:Y:S01]  /*0320*/  LDG.E R27, desc[UR8][R16.64+0x4] ;  /* 0x00000408101b7981 */ /* 0x000f22000c1e1900 */
[----:B0-----:R-:W-:-:S03]  /*0330*/  FFMA R22, R23, R24, R22 ;  /* 0x0000001817167223 */ /* 0x001fc60000000016 */
[----:B------:R-:W3:Y:S01]  /*0340*/  LDG.E R23, desc[UR8][R16.64+-0x8] ;  /* 0xfffff80810177981 */ /* 0x000ee2000c1e1900 */
[----:B--2---:R-:W-:Y:S01]  /*0350*/  FFMA R22, R25, R20, R22 ;  /* 0x0000001419167223 */ /* 0x004fe20000000016 */
[----:B------:R-:W-:-:S06]  /*0360*/  IMAD.WIDE.U32 R24, R12, 0x4, R14 ;  /* 0x000000040c187825 */ /* 0x000fcc00078e000e */
[----:B------:R-:W2:Y:S04]  /*0370*/  LDG.E R24, desc[UR8][R24.64] ;  /* 0x0000000818187981 */ /* 0x000ea8000c1e1900 */
[----:B------:R-:W2:Y:S01]  /*0380*/  LDG.E R25, desc[UR8][R16.64+-0x4] ;  /* 0xfffffc0810197981 */ /* 0x000ea2000c1e1900 */
[----:B------:R-:W-:-:S06]  /*0390*/  IMAD.WIDE.U32 R20, R9, 0x4, R14 ;  /* 0x0000000409147825 */ /* 0x000fcc00078e000e */
[----:B------:R-:W5:Y:S04]  /*03a0*/  LDG.E R20, desc[UR8][R20.64] ;  /* 0x0000000814147981 */ /* 0x000f68000c1e1900 */
[----:B------:R-:W5:Y:S01]  /*03b0*/  LDG.E R21, desc[UR8][R16.64] ;  /* 0x0000000810157981 */ /* 0x000f62000c1e1900 */
[----:B---3--:R-:W-:-:S04]  /*03c0*/  FFMA R22, R23, R26, R22 ;  /* 0x0000001a17167223 */ /* 0x008fc80000000016 */
[----:B--2---:R-:W-:Y:S01]  /*03d0*/  FFMA R24, R25, R24, R22 ;  /* 0x0000001819187223 */ /* 0x004fe20000000016 */
[----:B------:R-:W-:-:S06]  /*03e0*/  IMAD.WIDE.U32 R22, R11, 0x4, R14 ;  /* 0x000000040b167825 */ /* 0x000fcc00078e000e */
[----:B------:R-:W4:Y:S01]  /*03f0*/  LDG.E R22, desc[UR8][R22.64] ;  /* 0x0000000816167981 */ /* 0x000f22000c1e1900 */
[----:B-----5:R-:W-:Y:S01]  /*0400*/  FFMA R26, R21, R20, R24 ;  /* 0x00000014151a7223 */ /* 0x020fe20000000018 */
[----:B------:R-:W-:Y:S02]  /*0410*/  IMAD.WIDE.U32 R24, R13, 0x4, R14 ;  /* 0x000000040d187825 */ /* 0x000fe400078e000e */
[----:B------:R-:W2:Y:S04]  /*0420*/  LDG.E R21, desc[UR8][R16.64+0x8] ;  /* 0x0000080810157981 */ /* 0x000ea8000c1e1900 */
[----:B------:R-:W3:Y:S04]  /*0430*/  LDG.E R23, desc[UR8][R16.64+0xc] ;  /* 0x00000c0810177981 */ /* 0x000ee8000c1e1900 */
[----:B------:R-:W2:Y:S01]  /*0440*/  LDG.E R24, desc[UR8][R24.64] ;  /* 0x0000000818187981 */ /* 0x000ea2000c1e1900 */
[----:B----4-:R-:W-:Y:S01]  /*0450*/  FFMA R20, R27, R22, R26 ;  /* 0x000000161b147223 */ /* 0x010fe2000000001a */
[----:B------:R-:W-:-:S06]  /*0460*/  IMAD.WIDE.U32 R26, R28, 0x4, R14 ;  /* 0x000000041c1a7825 */ /* 0x000fcc00078e000e */
[----:B------:R-:W3:Y:S01]  /*0470*/  LDG.E R26, desc[UR8][R26.64] ;  /* 0x000000081a1a7981 */ /* 0x000ee2000c1e1900 */
[----:B------:R-:W-:Y:S01]  /*0480*/  IADD3 R29, PT, PT, R29, 0x8, RZ ;  /* 0x000000081d1d7810 */ /* 0x000fe20007ffe0ff */
[----:B--2---:R-:W-:Y:S01]  /*0490*/  FFMA R20, R21, R24, R20 ;  /* 0x0000001815147223 */ /* 0x004fe20000000014 */
[----:B------:R-:W-:-:S04]  /*04a0*/  IADD3 R21, P1, PT, R16, 0x20, RZ ;  /* 0x0000002010157810 */ /* 0x000fc80007f3e0ff */
[----:B------:R-:W-:Y:S02]  /*04b0*/  IADD3.X R24, PT, PT, RZ, R17, RZ, P1, !PT ;  /* 0x00000011ff187210 */ /* 0x000fe40000ffe4ff */
[----:B------:R-:W-:Y:S01]  /*04c0*/  ISETP.NE.AND P1, PT, R29, RZ, PT ;  /* 0x000000ff1d00720c */ /* 0x000fe20003f25270 */
[C---:B------:R-:W-:Y:S01]  /*04d0*/  IMAD R4, R7.reuse, 0x8, R4 ;  /* 0x0000000807047824 */ /* 0x040fe200078e0204 */
[C---:B------:R-:W-:Y:S01]  /*04e0*/  LEA R10, R7.reuse, R10, 0x3 ;  /* 0x0000000a070a7211 */ /* 0x040fe200078e18ff */
[C---:B------:R-:W-:Y:S01]  /*04f0*/  IMAD R28, R7.reuse, 0x8, R28 ;  /* 0x00000008071c7824 */ /* 0x040fe200078e021c */
[C---:B------:R-:W-:Y:S01]  /*0500*/  LEA R12, R7.reuse, R12, 0x3 ;  /* 0x0000000c070c7211 */ /* 0x040fe200078e18ff */
[C---:B------:R-:W-:Y:S01]  /*0510*/  IMAD.WIDE.U32 R18, R7.reuse, 0x20, R18 ;  /* 0x0000002007127825 */ /* 0x040fe200078e0012 */
[C---:B------:R-:W-:Y:S02]  /*0520*/  LEA R9, R7.reuse, R9, 0x3 ;  /* 0x0000000907097211 */ /* 0x040fe400078e18ff */
[----:B------:R-:W-:-:S02]  /*0530*/  LEA R11, R7, R11, 0x3 ;  /* 0x0000000b070b7211 */ /* 0x000fc400078e18ff */
[----:B------:R-:W-:Y:S01]  /*0540*/  LEA R13, R7, R13, 0x3 ;  /* 0x0000000d070d7211 */ /* 0x000fe200078e18ff */
[----:B---3--:R-:W-:Y:S02]  /*0550*/  FFMA R22, R23, R26, R20 ;  /* 0x0000001a17167223 */ /* 0x008fe40000000014 */
[----:B------:R-:W-:Y:S05]  /*0560*/  @P1 BRA `(.L_x_2) ;  /* 0xfffffffc00481947 */ /* 0x000fea000383ffff */
.L_x_1:
[----:B------:R-:W-:Y:S05]  /*0570*/  @!P0 BRA `(.L_x_3) ;  /* 0x00000004000c8947 */ /* 0x000fea0003800000 */
[----:B------:R-:W-:Y:S02]  /*0580*/  ISETP.GE.U32.AND P1, PT, R6, 0x4, PT ;  /* 0x000000040600780c */ /* 0x000fe40003f26070 */
[----:B------:R-:W-:-:S04]  /*0590*/  LOP3.LUT R4, R5, 0x3, RZ, 0xc0, !PT ;  /* 0x0000000305047812 */ /* 0x000fc800078ec0ff */
[----:B------:R-:W-:-:S07]  /*05a0*/  ISETP.NE.AND P0, PT, R4, RZ, PT ;  /* 0x000000ff0400720c */ /* 0x000fce0003f05270 */
[----:B------:R-:W-:Y:S06]  /*05b0*/  @!P1 BRA `(.L_x_4) ;  /* 0x0000000000789947 */ /* 0x000fec0003800000 */
[----:B------:R-:W1:Y:S01]  /*05c0*/  LDC.64 R16, c[0x0][0x380] ;  /* 0x0000e000ff107b82 */ /* 0x000e620000000a00 */
[----:B------:R-:W2:Y:S01]  /*05d0*/  LDCU.64 UR10, c[0x0][0x380] ;  /* 0x00007000ff0a77ac */ /* 0x000ea20008000a00 */
[-C--:B---3--:R-:W-:Y:S01]  /*05e0*/  IMAD R18, R8, R7.reuse, R0 ;  /* 0x0000000708127224 */ /* 0x088fe200078e0200 */
[CC--:B------:R-:W-:Y:S02]  /*05f0*/  IADD3 R9, PT, PT, R3.reuse, R8.reuse, RZ ;  /* 0x0000000803097210 */ /* 0x0c0fe40007ffe0ff */
[----:B------:R-:W-:Y:S02]  /*0600*/  IADD3 R11, P1, PT, R3, R8, RZ ;  /* 0x00000008030b7210 */ /* 0x000fe40007f3e0ff */
[----:B------:R-:W-:Y:S01]  /*0610*/  IADD3 R6, PT, PT, R18, R7, RZ ;  /* 0x0000000712067210 */ /* 0x000fe20007ffe0ff */
[----:B------:R-:W3:Y:S01]  /*0620*/  LDC.64 R12, c[0x0][0x388] ;  /* 0x0000e200ff0c7b82 */ /* 0x000ee20000000a00 */
[----:B------:R-:W-:Y:S02]  /*0630*/  IADD3.X R20, PT, PT, RZ, RZ, RZ, P1, !PT ;  /* 0x000000ffff147210 */ /* 0x000fe40000ffe4ff */
[----:B--2---:R-:W-:-:S04]  /*0640*/  LEA R10, P1, R11, UR10, 0x2 ;  /* 0x0000000a0b0a7c11 */ /* 0x004fc8000f8210ff */
[----:B------:R-:W-:Y:S01]  /*0650*/  LEA.HI.X R11, R11, UR11, R20, 0x2, P1 ;  /* 0x0000000b0b0b7c11 */ /* 0x000fe200088f1414 */
[----:B-1----:R-:W-:-:S04]  /*0660*/  IMAD.WIDE.U32 R16, R9, 0x4, R16 ;  /* 0x0000000409107825 */ /* 0x002fc800078e0010 */
[----:B------:R-:W2:Y:S01]  /*0670*/  LDG.E R23, desc[UR8][R10.64+0xc] ;  /* 0x00000c080a177981 */ /* 0x000ea2000c1e1900 */
[----:B---3--:R-:W-:-:S03]  /*0680*/  IMAD.WIDE.U32 R18, R18, 0x4, R12 ;  /* 0x0000000412127825 */ /* 0x008fc600078e000c */
[----:B------:R-:W0:Y:S01]  /*0690*/  LDG.E R17, desc[UR8][R16.64] ;  /* 0x0000000810117981 */ /* 0x000e22000c1e1900 */
[C-C-:B------:R-:W-:Y:S01]  /*06a0*/  IMAD.WIDE.U32 R14, R6.reuse, 0x4, R12.reuse ;  /* 0x00000004060e7825 */ /* 0x140fe200078e000c */
[-C--:B------:R-:W-:Y:S02]  /*06b0*/  IADD3 R6, PT, PT, R6, R7.reuse, RZ ;  /* 0x0000000706067210 */ /* 0x080fe40007ffe0ff */
[----:B------:R-:W0:Y:S02]  /*06c0*/  LDG.E R18, desc[UR8][R18.64] ;  /* 0x0000000812127981 */ /* 0x000e24000c1e1900 */
[C---:B------:R-:W-:Y:S01]  /*06d0*/  IADD3 R9, PT, PT, R6.reuse, R7, RZ ;  /* 0x0000000706097210 */ /* 0x040fe20007ffe0ff */
[--C-:B------:R-:W-:Y:S01]  /*06e0*/  IMAD.WIDE.U32 R20, R6, 0x4, R12.reuse ;  /* 0x0000000406147825 */ /* 0x100fe200078e000c */
[----:B------:R-:W3:Y:S04]  /*06f0*/  LDG.E R14, desc[UR8][R14.64] ;  /* 0x000000080e0e7981 */ /* 0x000ee8000c1e1900 */
[----:B------:R-:W3:Y:S01]  /*0700*/  LDG.E R6, desc[UR8][R10.64+0x4] ;  /* 0x000004080a067981 */ /* 0x000ee2000c1e1900 */
[----:B------:R-:W-:-:S03]  /*0710*/  IMAD.WIDE.U32 R12, R9, 0x4, R12 ;  /* 0x00000004090c7825 */ /* 0x000fc600078e000c */
[----:B------:R-:W4:Y:S04]  /*0720*/  LDG.E R20, desc[UR8][R20.64] ;  /* 0x0000000814147981 */ /* 0x000f28000c1e1900 */
[----:B------:R-:W4:Y:S04]  /*0730*/  LDG.E R9, desc[UR8][R10.64+0x8] ;  /* 0x000008080a097981 */ /* 0x000f28000c1e1900 */
[----:B------:R-:W2:Y:S01]  /*0740*/  LDG.E R12, desc[UR8][R12.64] ;  /* 0x000000080c0c7981 */ /* 0x000ea2000c1e1900 */
[----:B------:R-:W-:Y:S02]  /*0750*/  VIADD R8, R8, 0x4 ;  /* 0x0000000408087836 */ /* 0x000fe40000000000 */
[----:B0-----:R-:W-:-:S04]  /*0760*/  FFMA R17, R17, R18, R22 ;  /* 0x0000001211117223 */ /* 0x001fc80000000016 */
[----:B---3--:R-:W-:-:S04]  /*0770*/  FFMA R6, R6, R14, R17 ;  /* 0x0000000e06067223 */ /* 0x008fc80000000011 */
[----:B----4-:R-:W-:-:S04]  /*0780*/  FFMA R6, R9, R20, R6 ;  /* 0x0000001409067223 */ /* 0x010fc80000000006 */
[----:B--2---:R-:W-:-:S07]  /*0790*/  FFMA R22, R23, R12, R6 ;  /* 0x0000000c17167223 */ /* 0x004fce0000000006 */
.L_x_4:
[----:B------:R-:W-:Y:S05]  /*07a0*/  @!P0 BRA `(.L_x_3) ;  /* 0x0000000000808947 */ /* 0x000fea0003800000 */
[----:B------:R-:W-:Y:S01]  /*07b0*/  ISETP.NE.AND P1, PT, R4, 0x1, PT ;  /* 0x000000010400780c */ /* 0x000fe20003f25270 */
[----:B------:R-:W1:Y:S01]  /*07c0*/  LDC.64 R18, c[0x0][0x380] ;  /* 0x0000e000ff127b82 */ /* 0x000e620000000a00 */
[----:B------:R-:W-:-:S04]  /*07d0*/  LOP3.LUT R6, R5, 0x1, RZ, 0xc0, !PT ;  /* 0x0000000105067812 */ /* 0x000fc800078ec0ff */
[----:B------:R-:W-:-:S03]  /*07e0*/  ISETP.NE.U32.AND P0, PT, R6, 0x1, PT ;  /* 0x000000010600780c */ /* 0x000fc60003f05070 */
[----:B------:R-:W2:Y:S04]  /*07f0*/  LDC.64 R12, c[0x0][0x388] ;  /* 0x0000e200ff0c7b82 */ /* 0x000ea80000000a00 */
[CC--:B------:R-:W-:Y:S01]  /*0800*/  @P1 IADD3 R9, PT, PT, R3.reuse, R8.reuse, RZ ;  /* 0x0000000803091210 */ /* 0x0c0fe20007ffe0ff */
[CC--:B---3--:R-:W-:Y:S01]  /*0810*/  @P1 IMAD R16, R8.reuse, R7.reuse, R0 ;  /* 0x0000000708101224 */ /* 0x0c8fe200078e0200 */
[----:B------:R-:W-:Y:S02]  /*0820*/  @P1 IADD3 R6, P2, PT, R3, R8, RZ ;  /* 0x0000000803061210 */ /* 0x000fe40007f5e0ff */
[----:B------:R-:W3:Y:S01]  /*0830*/  @P1 LDC.64 R10, c[0x0][0x380] ;  /* 0x0000e000ff0a1b82 */ /* 0x000ee20000000a00 */
[----:B------:R-:W-:Y:S02]  /*0840*/  @P1 IADD3 R8, PT, PT, R8, 0x2, RZ ;  /* 0x0000000208081810 */ /* 0x000fe40007ffe0ff */
[----:B------:R-:W-:-:S02]  /*0850*/  @P1 IADD3 R21, PT, PT, R16, R7, RZ ;  /* 0x0000000710151210 */ /* 0x000fc40007ffe0ff */
[-C--:B------:R-:W-:Y:S01]  /*0860*/  @!P0 IADD3 R3, PT, PT, R3, R8.reuse, RZ ;  /* 0x0000000803038210 */ /* 0x080fe20007ffe0ff */
[----:B------:R-:W-:Y:S02]  /*0870*/  @!P0 IMAD R7, R7, R8, R0 ;  /* 0x0000000807078224 */ /* 0x000fe400078e0200 */
[----:B------:R-:W4:Y:S01]  /*0880*/  LDC.64 R14, c[0x0][0x380] ;  /* 0x0000e000ff0e7b82 */ /* 0x000f220000000a00 */
[----:B-1----:R-:W-:Y:S01]  /*0890*/  @P1 IMAD.WIDE.U32 R18, R9, 0x4, R18 ;  /* 0x0000000409121825 */ /* 0x002fe200078e0012 */
[----:B------:R-:W-:-:S05]  /*08a0*/  @P1 IADD3.X R9, PT, PT, RZ, RZ, RZ, P2, !PT ;  /* 0x000000ffff091210 */ /* 0x000fca00017fe4ff */
[----:B------:R-:W0:Y:S01]  /*08b0*/  @P1 LDG.E R19, desc[UR8][R18.64] ;  /* 0x0000000812131981 */ /* 0x000e22000c1e1900 */
[----:B------:R-:W1:Y:S01]  /*08c0*/  LDC.64 R4, c[0x0][0x388] ;  /* 0x0000e200ff047b82 */ /* 0x000e620000000a00 */
[----:B--2---:R-:W-:Y:S01]  /*08d0*/  @P1 IMAD.WIDE.U32 R16, R16, 0x4, R12 ;  /* 0x0000000410101825 */ /* 0x004fe200078e000c */
[----:B---3--:R-:W-:-:S03]  /*08e0*/  @P1 LEA R10, P2, R6, R10, 0x2 ;  /* 0x0000000a060a1211 */ /* 0x008fc600078410ff */
[----:B------:R-:W-:Y:S02]  /*08f0*/  @P1 IMAD.WIDE.U32 R12, R21, 0x4, R12 ;  /* 0x00000004150c1825 */ /* 0x000fe400078e000c */
[----:B------:R-:W0:Y:S01]  /*0900*/  @P1 LDG.E R16, desc[UR8][R16.64] ;  /* 0x0000000810101981 */ /* 0x000e22000c1e1900 */
[----:B------:R-:W-:-:S03]  /*0910*/  @P1 LEA.HI.X R11, R6, R11, R9, 0x2, P2 ;  /* 0x0000000b060b1211 */ /* 0x000fc600010f1409 */
[----:B------:R-:W2:Y:S01]  /*0920*/  @P1 LDG.E R12, desc[UR8][R12.64] ;  /* 0x000000080c0c1981 */ /* 0x000ea2000c1e1900 */
[----:B----4-:R-:W-:-:S03]  /*0930*/  @!P0 IMAD.WIDE.U32 R14, R3, 0x4, R14 ;  /* 0x00000004030e8825 */ /* 0x010fc600078e000e */
[----:B------:R-:W2:Y:S04]  /*0940*/  @P1 LDG.E R11, desc[UR8][R10.64+0x4] ;  /* 0x000004080a0b1981 */ /* 0x000ea8000c1e1900 */
[----:B------:R-:W3:Y:S01]  /*0950*/  @!P0 LDG.E R15, desc[UR8][R14.64] ;  /* 0x000000080e0f8981 */ /* 0x000ee2000c1e1900 */
[----:B-1----:R-:W-:-:S06]  /*0960*/  @!P0 IMAD.WIDE.U32 R4, R7, 0x4, R4 ;  /* 0x0000000407048825 */ /* 0x002fcc00078e0004 */
[----:B------:R-:W3:Y:S01]  /*0970*/  @!P0 LDG.E R4, desc[UR8][R4.64] ;  /* 0x0000000804048981 */ /* 0x000ee2000c1e1900 */
[----:B0-----:R-:W-:-:S04]  /*0980*/  @P1 FFMA R0, R19, R16, R22 ;  /* 0x0000001013001223 */ /* 0x001fc80000000016 */
[----:B--2---:R-:W-:-:S04]  /*0990*/  @P1 FFMA R22, R11, R12, R0 ;  /* 0x0000000c0b161223 */ /* 0x004fc80000000000 */
[----:B---3--:R-:W-:-:S07]  /*09a0*/  @!P0 FFMA R22, R15, R4, R22 ;  /* 0x000000040f168223 */ /* 0x008fce0000000016 */
.L_x_3:
[----:B0-----:R1:W-:Y:S02]  /*09b0*/  STS [UR4], R22 ;  /* 0x00000016ff007988 */ /* 0x0013e40008000804 */
.L_x_0:
[----:B------:R-:W2:Y:S02]  /*09c0*/  LDC.64 R4, c[0x0][0x390] ;  /* 0x0000e400ff047b82 */ /* 0x000ea40000000a00 */
[----:B--2---:R-:W-:-:S05]  /*09d0*/  IMAD.WIDE.U32 R2, R2, 0x4, R4 ;  /* 0x0000000402027825 */ /* 0x004fca00078e0004 */
[----:B0-----:R-:W-:Y:S01]  /*09e0*/  STG.E desc[UR8][R2.64], R22 ;  /* 0x0000001602007986 */ /* 0x001fe2000c101908 */
[----:B------:R-:W-:Y:S05]  /*09f0*/  EXIT ;  /* 0x000000000000794d */ /* 0x000fea0003800000 */
.L_x_5:
[----:B------:R-:W-:-:S00]  /*0a00*/  BRA `(.L_x_5) ;  /* 0xfffffffc00fc7947 */ /* 0x000fc0000383ffff */
[----:B------:R-:W-:-:S00]  /*0a10*/  NOP ;  /* 0x0000000000007918 */ /* 0x000fc00000000000 */
        /* <DEDUP_REMOVED lines=14> */
.L_x_11:


//--------------------- .text._Z6matMulPfS_S_iiii --------------------------
	.section	.text._Z6matMulPfS_S_iiii,"ax",@progbits
	.align	128
        .global         _Z6matMulPfS_S_iiii
        .type           _Z6matMulPfS_S_iiii,@function
        .size           _Z6matMulPfS_S_iiii,(.L_x_12 - _Z6matMulPfS_S_iiii)
        .other          _Z6matMulPfS_S_iiii,@"STO_CUDA_ENTRY STV_DEFAULT"
_Z6matMulPfS_S_iiii:
.text._Z6matMulPfS_S_iiii:
        /* <DEDUP_REMOVED lines=11> */
[----:B------:R-:W1:Y:S01]  /*00b0*/  LDCU.64 UR6, c[0x0][0x358] ;  /* 0x00006b00ff0677ac */ /* 0x000e620008000a00 */
[----:B------:R-:W-:-:S06]  /*00c0*/  HFMA2 R22, -RZ, RZ, 0, 0 ;  /* 0x00000000ff167431 */ /* 0x000fcc00000001ff */
[----:B------:R-:W2:Y:S01]  /*00d0*/  LDC R5, c[0x0][0x364] ;  /* 0x0000d900ff057b82 */ /* 0x000ea20000000800 */
[----:B0-----:R-:W-:-:S13]  /*00e0*/  ISETP.GE.AND P0, PT, R4, 0x1, PT ;  /* 0x000000010400780c */ /* 0x001fda0003f06270 */
[----:B-12---:R-:W-:Y:S05]  /*00f0*/  @!P0 BRA `(.L_x_6) ;  /* 0x0000000800288947 */ /* 0x006fea0003800000 */
[C---:B------:R-:W-:Y:S02]  /*0100*/  ISETP.GE.U32.AND P1, PT, R4.reuse, 0x8, PT ;  /* 0x000000080400780c */ /* 0x040fe40003f26070 */
[----:B------:R-:W-:Y:S02]  /*0110*/  LOP3.LUT R7, R4, 0x7, RZ, 0xc0, !PT ;  /* 0x0000000704077812 */ /* 0x000fe400078ec0ff */
[----:B------:R-:W-:Y:S02]  /*0120*/  MOV R22, RZ ;  /* 0x000000ff00167202 */ /* 0x000fe40000000f00 */
[----:B------:R-:W-:Y:S02]  /*0130*/  ISETP.NE.AND P0, PT, R7, RZ, PT ;  /* 0x000000ff0700720c */ /* 0x000fe40003f05270 */
[----:B------:R-:W-:-:S05]  /*0140*/  MOV R8, RZ ;  /* 0x000000ff00087202 */ /* 0x000fca0000000f00 */
[----:B------:R-:W-:Y:S06]  /*0150*/  @!P1 BRA `(.L_x_7) ;  /* 0x0000000400009947 */ /* 0x000fec0003800000 */
[----:B------:R-:W0:Y:S01]  /*0160*/  LDCU.64 UR8, c[0x0][0x380] ;  /* 0x00007000ff0877ac */ /* 0x000e220008000a00 */
[----:B------:R-:W1:Y:S01]  /*0170*/  LDC.64 R14, c[0x0][0x388] ;  /* 0x0000e200ff0e7b82 */ /* 0x000e620000000a00 */
[----:B------:R-:W-:Y:S01]  /*0180*/  IMAD.WIDE.U32 R10, R10, UR5, RZ ;  /* 0x000000050a0a7c25 */ /* 0x000fe2000f8e00ff */
[----:B------:R-:W-:Y:S02]  /*0190*/  LOP3.LUT R8, R4, 0x7ffffff8, RZ, 0xc0, !PT ;  /* 0x7ffffff804087812 */ /* 0x000fe400078ec0ff */
[----:B------:R-:W-:Y:S01]  /*01a0*/  IADD3 R6, PT, PT, R0, R5, RZ ;  /* 0x0000000500067210 */ /* 0x000fe20007ffe0ff */
[C-C-:B------:R-:W-:Y:S01]  /*01b0*/  IMAD R12, R5.reuse, 0x3, R0.reuse ;  /* 0x00000003050c7824 */ /* 0x140fe200078e0200 */
[C---:B------:R-:W-:Y:S01]  /*01c0*/  LEA R9, R5.reuse, R0, 0x2 ;  /* 0x0000000005097211 */ /* 0x040fe200078e10ff */
[C-C-:B------:R-:W-:Y:S01]  /*01d0*/  IMAD R13, R5.reuse, 0x6, R0.reuse ;  /* 0x00000006050d7824 */ /* 0x140fe200078e0200 */
[----:B------:R-:W-:Y:S01]  /*01e0*/  MOV R22, RZ ;  /* 0x000000ff00167202 */ /* 0x000fe20000000f00 */
[----:B------:R-:W-:Y:S01]  /*01f0*/  IMAD R28, R5, 0x7, R0 ;  /* 0x00000007051c7824 */ /* 0x000fe200078e0200 */
[----:B------:R-:W-:-:S02]  /*0200*/  IADD3 R29, PT, PT, -R8, RZ, RZ ;  /* 0x000000ff081d7210 */ /* 0x000fc40007ffe1ff */
[----:B0-----:R-:W-:-:S04]  /*0210*/  LEA R21, P1, R10, UR8, 0x2 ;  /* 0x000000080a157c11 */ /* 0x001fc8000f8210ff */
[----:B------:R-:W-:Y:S01]  /*0220*/  LEA.HI.X R24, R10, UR9, R11, 0x2, P1 ;  /* 0x000000090a187c11 */ /* 0x000fe200088f140b */
[--C-:B------:R-:W-:Y:S01]  /*0230*/  IMAD R10, R5, 0x2, R0.reuse ;  /* 0x00000002050a7824 */ /* 0x100fe200078e0200 */
[----:B------:R-:W-:Y:S01]  /*0240*/  IADD3 R21, P1, PT, R21, 0x10, RZ ;  /* 0x0000001015157810 */ /* 0x000fe20007f3e0ff */
[----:B------:R-:W-:Y:S02]  /*0250*/  IMAD R11, R5, 0x5, R0 ;  /* 0x00000005050b7824 */ /* 0x000fe400078e0200 */
[----:B-1----:R-:W-:Y:S01]  /*0260*/  IMAD.WIDE.U32 R18, R0, 0x4, R14 ;  /* 0x0000000400127825 */ /* 0x002fe200078e000e */
[----:B------:R-:W-:-:S09]  /*0270*/  IADD3.X R24, PT, PT, RZ, R24, RZ, P1, !PT ;  /* 0x00000018ff187210 */ /* 0x000fd20000ffe4ff */
.L_x_8:
[----:B------:R-:W-:Y:S01]  /*0280*/  IMAD.MOV.U32 R16, RZ, RZ, R21 ;  /* 0x000000ffff107224 */ /* 0x000fe200078e0015 */
[----:B------:R-:W-:Y:S01]  /*0290*/  MOV R17, R24 ;  /* 0x0000001800117202 */ /* 0x000fe20000000f00 */
[--C-:B------:R-:W-:Y:S01]  /*02a0*/  IMAD.WIDE.U32 R20, R6, 0x4, R14.reuse ;  /* 0x0000000406147825 */ /* 0x100fe200078e000e */
[----:B------:R-:W2:Y:S04]  /*02b0*/  LDG.E R24, desc[UR6][R18.64] ;  /* 0x0000000612187981 */ /* 0x000ea8000c1e1900 */
[----:B------:R-:W2:Y:S04]  /*02c0*/  LDG.E R23, desc[UR6][R16.64+-0x10] ;  /* 0xfffff00610177981 */ /* 0x000ea8000c1e1900 */
[----:B------:R-:W3:Y:S04]  /*02d0*/  LDG.E R20, desc[UR6][R20.64] ;  /* 0x0000000614147981 */ /* 0x000ee8000c1e1900 */
[----:B------:R-:W3:Y:S01]  /*02e0*/  LDG.E R25, desc[UR6][R16.64+-0xc] ;  /* 0xfffff40610197981 */ /* 0x000ee2000c1e1900 */
[----:B------:R-:W-:-:S06]  /*02f0*/  IMAD.WIDE.U32 R26, R10, 0x4, R14 ;  /* 0x000000040a1a7825 */ /* 0x000fcc00078e000e */
[----:B------:R-:W4:Y:S04]  /*0300*/  LDG.E R26, desc[UR6][R26.64] ;  /* 0x000000061a1a7981 */ /* 0x000f28000c1e1900 */
[----:B------:R-:W5:Y:S01]  /*0310*/  LDG.E R27, desc[UR6][R16.64+0x4] ;  /* 0x00000406101b7981 */ /* 0x000f62000c1e1900 */
[----:B--2---:R-:W-:-:S03]  /*0320*/  FFMA R22, R23, R24, R22 ;  /* 0x0000001817167223 */ /* 0x004fc60000000016 */
[----:B------:R-:W4:Y:S01]  /*0330*/  LDG.E R23, desc[UR6][R16.64+-0x8] ;  /* 0xfffff80610177981 */ /* 0x000f22000c1e1900 */
[----:B---3--:R-:W-:Y:S01]  /*0340*/  FFMA R22, R25, R20, R22 ;  /* 0x0000001419167223 */ /* 0x008fe20000000016 */
[----:B------:R-:W-:-:S06]  /*0350*/  IMAD.WIDE.U32 R24, R12, 0x4, R14 ;  /* 0x000000040c187825 */ /* 0x000fcc00078e000e */
[----:B------:R-:W2:Y:S04]  /*0360*/  LDG.E R24, desc[UR6][R24.64] ;  /* 0x0000000618187981 */ /* 0x000ea8000c1e1900 */
[----:B------:R-:W2:Y:S01]  /*0370*/  LDG.E R25, desc[UR6][R16.64+-0x4] ;  /* 0xfffffc0610197981 */ /* 0x000ea2000c1e1900 */
[----:B------:R-:W-:-:S06]  /*0380*/  IMAD.WIDE.U32 R20, R9, 0x4, R14 ;  /* 0x0000000409147825 */ /* 0x000fcc00078e000e */
[----:B------:R-:W3:Y:S04]  /*0390*/  LDG.E R20, desc[UR6][R20.64] ;  /* 0x0000000614147981 */ /* 0x000ee8000c1e1900 */
[----:B------:R-:W3:Y:S01]  /*03a0*/  LDG.E R21, desc[UR6][R16.64] ;  /* 0x0000000610157981 */ /* 0x000ee2000c1e1900 */
[----:B----4-:R-:W-:-:S04]  /*03b0*/  FFMA R22, R23, R26, R22 ;  /* 0x0000001a17167223 */ /* 0x010fc80000000016 */
[----:B--2---:R-:W-:Y:S01]  /*03c0*/  FFMA R24, R25, R24, R22 ;  /* 0x0000001819187223 */ /* 0x004fe20000000016 */
[----:B------:R-:W-:-:S06]  /*03d0*/  IMAD.WIDE.U32 R22, R11, 0x4, R14 ;  /* 0x000000040b167825 */ /* 0x000fcc00078e000e */
[----:B------:R-:W5:Y:S01]  /*03e0*/  LDG.E R22, desc[UR6][R22.64] ;  /* 0x0000000616167981 */ /* 0x000f62000c1e1900 */
[----:B---3--:R-:W-:Y:S01]  /*03f0*/  FFMA R26, R21, R20, R24 ;  /* 0x00000014151a7223 */ /* 0x008fe20000000018 */
[----:B------:R-:W-:Y:S02]  /*0400*/  IMAD.WIDE.U32 R24, R13, 0x4, R14 ;  /* 0x000000040d187825 */ /* 0x000fe400078e000e */
[----:B------:R-:W2:Y:S04]  /*0410*/  LDG.E R21, desc[UR6][R16.64+0x8] ;  /* 0x0000080610157981 */ /* 0x000ea8000c1e1900 */
[----:B------:R-:W3:Y:S04]  /*0420*/  LDG.E R23, desc[UR6][R16.64+0xc] ;  /* 0x00000c0610177981 */ /* 0x000ee8000c1e1900 */
[----:B------:R-:W2:Y:S01]  /*0430*/  LDG.E R24, desc[UR6][R24.64] ;  /* 0x0000000618187981 */ /* 0x000ea2000c1e1900 */
[----:B-----5:R-:W-:Y:S01]  /*0440*/  FFMA R20, R27, R22, R26 ;  /* 0x000000161b147223 */ /* 0x020fe2000000001a */
        /* <DEDUP_REMOVED lines=17> */
.L_x_7:
[----:B------:R-:W-:Y:S05]  /*0560*/  @!P0 BRA `(.L_x_6) ;  /* 0x00000004000c8947 */ /* 0x000fea0003800000 */
[----:B------:R-:W-:Y:S02]  /*0570*/  ISETP.GE.U32.AND P1, PT, R7, 0x4, PT ;  /* 0x000000040700780c */ /* 0x000fe40003f26070 */
[----:B------:R-:W-:-:S04]  /*0580*/  LOP3.LUT R9, R4, 0x3, RZ, 0xc0, !PT ;  /* 0x0000000304097812 */ /* 0x000fc800078ec0ff */
[----:B------:R-:W-:-:S07]  /*0590*/  ISETP.NE.AND P0, PT, R9, RZ, PT ;  /* 0x000000ff0900720c */ /* 0x000fce0003f05270 */
[----:B------:R-:W-:Y:S06]  /*05a0*/  @!P1 BRA `(.L_x_9) ;  /* 0x0000000000789947 */ /* 0x000fec0003800000 */
[----:B------:R-:W0:Y:S01]  /*05b0*/  LDC.64 R14, c[0x0][0x380] ;  /* 0x0000e000ff0e7b82 */ /* 0x000e220000000a00 */
[----:B------:R-:W1:Y:S01]  /*05c0*/  LDCU.64 UR8, c[0x0][0x380] ;  /* 0x00007000ff0877ac */ /* 0x000e620008000a00 */
[-C--:B------:R-:W-:Y:S01]  /*05d0*/  IMAD R16, R8, R5.reuse, R0 ;  /* 0x0000000508107224 */ /* 0x080fe200078e0200 */
[CC--:B------:R-:W-:Y:S02]  /*05e0*/  IADD3 R7, PT, PT, R3.reuse, R8.reuse, RZ ;  /* 0x0000000803077210 */ /* 0x0c0fe40007ffe0ff */
[----:B------:R-:W-:Y:S02]  /*05f0*/  IADD3 R19, P1, PT, R3, R8, RZ ;  /* 0x0000000803137210 */ /* 0x000fe40007f3e0ff */
[-C--:B------:R-:W-:Y:S01]  /*0600*/  IADD3 R18, PT, PT, R16, R5.reuse, RZ ;  /* 0x0000000510127210 */ /* 0x080fe20007ffe0ff */
[----:B------:R-:W2:Y:S01]  /*0610*/  LDC.64 R10, c[0x0][0x388] ;  /* 0x0000e200ff0a7b82 */ /* 0x000ea20000000a00 */
[----:B------:R-:W-:Y:S02]  /*0620*/  IADD3.X R24, PT, PT, RZ, RZ, RZ, P1, !PT ;  /* 0x000000ffff187210 */ /* 0x000fe40000ffe4ff */
[----:B------:R-:W-:-:S02]  /*0630*/  IADD3 R20, PT, PT, R18, R5, RZ ;  /* 0x0000000512147210 */ /* 0x000fc40007ffe0ff */
[----:B-1----:R-:W-:Y:S01]  /*0640*/  LEA R6, P1, R19, UR8, 0x2 ;  /* 0x0000000813067c11 */ /* 0x002fe2000f8210ff */
[----:B0-----:R-:W-:-:S03]  /*0650*/  IMAD.WIDE.U32 R14, R7, 0x4, R14 ;  /* 0x00000004070e7825 */ /* 0x001fc600078e000e */
[----:B------:R-:W-:Y:S01]  /*0660*/  LEA.HI.X R7, R19, UR9, R24, 0x2, P1 ;  /* 0x0000000913077c11 */ /* 0x000fe200088f1418 */
[--C-:B--2---:R-:W-:Y:S02]  /*0670*/  IMAD.WIDE.U32 R16, R16, 0x4, R10.reuse ;  /* 0x0000000410107825 */ /* 0x104fe400078e000a */
[----:B------:R-:W2:Y:S02]  /*0680*/  LDG.E R15, desc[UR6][R14.64] ;  /* 0x000000060e0f7981 */ /* 0x000ea4000c1e1900 */
[--C-:B------:R-:W-:Y:S01]  /*0690*/  IMAD.WIDE.U32 R12, R18, 0x4, R10.reuse ;  /* 0x00000004120c7825 */ /* 0x100fe200078e000a */
[C---:B------:R-:W-:Y:S01]  /*06a0*/  IADD3 R21, PT, PT, R20.reuse, R5, RZ ;  /* 0x0000000514157210 */ /* 0x040fe20007ffe0ff */
[----:B------:R-:W2:Y:S02]  /*06b0*/  LDG.E R16, desc[UR6][R16.64] ;  /* 0x0000000610107981 */ /* 0x000ea4000c1e1900 */
[--C-:B------:R-:W-:Y:S02]  /*06c0*/  IMAD.WIDE.U32 R18, R20, 0x4, R10.reuse ;  /* 0x0000000414127825 */ /* 0x100fe400078e000a */
[----:B------:R-:W3:Y:S02]  /*06d0*/  LDG.E R12, desc[UR6][R12.64] ;  /* 0x000000060c0c7981 */ /* 0x000ee4000c1e1900 */
[----:B------:R-:W-:-:S02]  /*06e0*/  IMAD.WIDE.U32 R10, R21, 0x4, R10 ;  /* 0x00000004150a7825 */ /* 0x000fc400078e000a */
[----:B------:R-:W3:Y:S04]  /*06f0*/  LDG.E R20, desc[UR6][R6.64+0x4] ;  /* 0x0000040606147981 */ /* 0x000ee8000c1e1900 */
[----:B------:R-:W4:Y:S04]  /*0700*/  LDG.E R18, desc[UR6][R18.64] ;  /* 0x0000000612127981 */ /* 0x000f28000c1e1900 */
[----:B------:R-:W4:Y:S04]  /*0710*/  LDG.E R24, desc[UR6][R6.64+0x8] ;  /* 0x0000080606187981 */ /* 0x000f28000c1e1900 */
[----:B------:R-:W5:Y:S04]  /*0720*/  LDG.E R26, desc[UR6][R6.64+0xc] ;  /* 0x00000c06061a7981 */ /* 0x000f68000c1e1900 */
[----:B------:R-:W5:Y:S01]  /*0730*/  LDG.E R10, desc[UR6][R10.64] ;  /* 0x000000060a0a7981 */ /* 0x000f62000c1e1900 */
[----:B------:R-:W-:-:S02]  /*0740*/  VIADD R8, R8, 0x4 ;  /* 0x0000000408087836 */ /* 0x000fc40000000000 */
[----:B--2---:R-:W-:-:S04]  /*0750*/  FFMA R15, R15, R16, R22 ;  /* 0x000000100f0f7223 */ /* 0x004fc80000000016 */
[----:B---3--:R-:W-:-:S04]  /*0760*/  FFMA R15, R20, R12, R15 ;  /* 0x0000000c140f7223 */ /* 0x008fc8000000000f */
[----:B----4-:R-:W-:-:S04]  /*0770*/  FFMA R15, R24, R18, R15 ;  /* 0x00000012180f7223 */ /* 0x010fc8000000000f */
[----:B-----5:R-:W-:-:S07]  /*0780*/  FFMA R22, R26, R10, R15 ;  /* 0x0000000a1a167223 */ /* 0x020fce000000000f */
.L_x_9:
[----:B------:R-:W-:Y:S05]  /*0790*/  @!P0 BRA `(.L_x_6) ;  /* 0x0000000000808947 */ /* 0x000fea0003800000 */
[----:B------:R-:W-:Y:S01]  /*07a0*/  ISETP.NE.AND P1, PT, R9, 0x1, PT ;  /* 0x000000010900780c */ /* 0x000fe20003f25270 */
[----:B------:R-:W0:Y:S01]  /*07b0*/  LDC.64 R18, c[0x0][0x380] ;  /* 0x0000e000ff127b82 */ /* 0x000e220000000a00 */
[----:B------:R-:W-:-:S04]  /*07c0*/  LOP3.LUT R4, R4, 0x1, RZ, 0xc0, !PT ;  /* 0x0000000104047812 */ /* 0x000fc800078ec0ff */
[----:B------:R-:W-:-:S03]  /*07d0*/  ISETP.NE.U32.AND P0, PT, R4, 0x1, PT ;  /* 0x000000010400780c */ /* 0x000fc60003f05070 */
[----:B------:R-:W1:Y:S04]  /*07e0*/  LDC.64 R10, c[0x0][0x388] ;  /* 0x0000e200ff0a7b82 */ /* 0x000e680000000a00 */
[CC--:B------:R-:W-:Y:S01]  /*07f0*/  @P1 IADD3 R9, PT, PT, R3.reuse, R8.reuse, RZ ;  /* 0x0000000803091210 */ /* 0x0c0fe20007ffe0ff */
[CC--:B------:R-:W-:Y:S01]  /*0800*/  @P1 IMAD R16, R8.reuse, R5.reuse, R0 ;  /* 0x0000000508101224 */ /* 0x0c0fe200078e0200 */
[----:B------:R-:W-:Y:S02]  /*0810*/  @P1 IADD3 R4, P2, PT, R3, R8, RZ ;  /* 0x0000000803041210 */ /* 0x000fe40007f5e0ff */
[----:B------:R-:W2:Y:S01]  /*0820*/  @P1 LDC.64 R6, c[0x0][0x380] ;  /* 0x0000e000ff061b82 */ /* 0x000ea20000000a00 */
[----:B------:R-:W-:Y:S02]  /*0830*/  @P1 IADD3 R8, PT, PT, R8, 0x2, RZ ;  /* 0x0000000208081810 */ /* 0x000fe40007ffe0ff */
[----:B------:R-:W-:-:S02]  /*0840*/  @P1 IADD3 R21, PT, PT, R16, R5, RZ ;  /* 0x0000000510151210 */ /* 0x000fc40007ffe0ff */
[-C--:B------:R-:W-:Y:S01]  /*0850*/  @!P0 IADD3 R3, PT, PT, R3, R8.reuse, RZ ;  /* 0x0000000803038210 */ /* 0x080fe20007ffe0ff */
[----:B------:R-:W-:Y:S02]  /*0860*/  @!P0 IMAD R5, R5, R8, R0 ;  /* 0x0000000805058224 */ /* 0x000fe400078e0200 */
[----:B------:R-:W3:Y:S01]  /*0870*/  LDC.64 R14, c[0x0][0x380] ;  /* 0x0000e000ff0e7b82 */ /* 0x000ee20000000a00 */
[----:B0-----:R-:W-:Y:S01]  /*0880*/  @P1 IMAD.WIDE.U32 R18, R9, 0x4, R18 ;  /* 0x0000000409121825 */ /* 0x001fe200078e0012 */
[----:B------:R-:W-:-:S05]  /*0890*/  @P1 IADD3.X R9, PT, PT, RZ, RZ, RZ, P2, !PT ;  /* 0x000000ffff091210 */ /* 0x000fca00017fe4ff */
[----:B------:R-:W4:Y:S01]  /*08a0*/  @P1 LDG.E R19, desc[UR6][R18.64] ;  /* 0x0000000612131981 */ /* 0x000f22000c1e1900 */
[----:B------:R-:W0:Y:S01]  /*08b0*/  LDC.64 R12, c[0x0][0x388] ;  /* 0x0000e200ff0c7b82 */ /* 0x000e220000000a00 */
[----:B-1----:R-:W-:Y:S01]  /*08c0*/  @P1 IMAD.WIDE.U32 R16, R16, 0x4, R10 ;  /* 0x0000000410101825 */ /* 0x002fe200078e000a */
[----:B--2---:R-:W-:-:S03]  /*08d0*/  @P1 LEA R6, P2, R4, R6, 0x2 ;  /* 0x0000000604061211 */ /* 0x004fc600078410ff */
[----:B------:R-:W-:Y:S02]  /*08e0*/  @P1 IMAD.WIDE.U32 R10, R21, 0x4, R10 ;  /* 0x00000004150a1825 */ /* 0x000fe400078e000a */
[----:B------:R-:W4:Y:S01]  /*08f0*/  @P1 LDG.E R16, desc[UR6][R16.64] ;  /* 0x0000000610101981 */ /* 0x000f22000c1e1900 */
[----:B------:R-:W-:-:S03]  /*0900*/  @P1 LEA.HI.X R7, R4, R7, R9, 0x2, P2 ;  /* 0x0000000704071211 */ /* 0x000fc600010f1409 */
[----:B------:R-:W2:Y:S01]  /*0910*/  @P1 LDG.E R10, desc[UR6][R10.64] ;  /* 0x000000060a0a1981 */ /* 0x000ea2000c1e1900 */
[----:B---3--:R-:W-:-:S03]  /*0920*/  @!P0 IMAD.WIDE.U32 R14, R3, 0x4, R14 ;  /* 0x00000004030e8825 */ /* 0x008fc600078e000e */
[----:B------:R-:W2:Y:S04]  /*0930*/  @P1 LDG.E R7, desc[UR6][R6.64+0x4] ;  /* 0x0000040606071981 */ /* 0x000ea8000c1e1900 */
[----:B------:R-:W3:Y:S01]  /*0940*/  @!P0 LDG.E R15, desc[UR6][R14.64] ;  /* 0x000000060e0f8981 */ /* 0x000ee2000c1e1900 */
[----:B0-----:R-:W-:-:S06]  /*0950*/  @!P0 IMAD.WIDE.U32 R12, R5, 0x4, R12 ;  /* 0x00000004050c8825 */ /* 0x001fcc00078e000c */
[----:B------:R-:W3:Y:S01]  /*0960*/  @!P0 LDG.E R12, desc[UR6][R12.64] ;  /* 0x000000060c0c8981 */ /* 0x000ee2000c1e1900 */
[----:B----4-:R-:W-:-:S04]  /*0970*/  @P1 FFMA R0, R19, R16, R22 ;  /* 0x0000001013001223 */ /* 0x010fc80000000016 */
[----:B--2---:R-:W-:-:S04]  /*0980*/  @P1 FFMA R22, R7, R10, R0 ;  /* 0x0000000a07161223 */ /* 0x004fc80000000000 */
[----:B---3--:R-:W-:-:S07]  /*0990*/  @!P0 FFMA R22, R15, R12, R22 ;  /* 0x0000000c0f168223 */ /* 0x008fce0000000016 */
.L_x_6:
[----:B------:R-:W0:Y:S02]  /*09a0*/  LDC.64 R4, c[0x0][0x390] ;  /* 0x0000e400ff047b82 */ /* 0x000e240000000a00 */
[----:B0-----:R-:W-:-:S05]  /*09b0*/  IMAD.WIDE.U32 R2, R2, 0x4, R4 ;  /* 0x0000000402027825 */ /* 0x001fca00078e0004 */
[----:B------:R-:W-:Y:S01]  /*09c0*/  STG.E desc[UR6][R2.64], R22 ;  /* 0x0000001602007986 */ /* 0x000fe2000c101906 */
[----:B------:R-:W-:Y:S05]  /*09d0*/  EXIT ;  /* 0x000000000000794d */ /* 0x000fea0003800000 */
.L_x_10:
        /* <DEDUP_REMOVED lines=10> */
.L_x_12:


//--------------------- .nv.shared._Z11matMulTiledPfS_S_iiiii --------------------------
	.section	.nv.shared._Z11matMulTiledPfS_S_iiiii,"aw",@nobits
	.sectionflags	@""
	.align	4
.nv.shared._Z11matMulTiledPfS_S_iiiii:
	.zero		1028


//--------------------- .nv.shared.reserved.0     --------------------------
	.section	.nv.shared.reserved.0,"aw",@nobits
	.weak		__nv_reservedSMEM_offset_0_alias
	.size		__nv_reservedSMEM_offset_0_alias, 0, 64
	.other		__nv_reservedSMEM_offset_0_alias,@"STO_CUDA_RESERVED_SHARED STV_DEFAULT"
__nv_reservedSMEM_offset_0_alias:
	.zero		0
	.zero		64


//--------------------- .nv.constant0._Z11matMulTiledPfS_S_iiiii --------------------------
	.section	.nv.constant0._Z11matMulTiledPfS_S_iiiii,"a",@progbits
	.sectionflags	@""
	.align	4
.nv.constant0._Z11matMulTiledPfS_S_iiiii:
	.zero		940


//--------------------- .nv.constant0._Z6matMulPfS_S_iiii --------------------------
	.section	.nv.constant0._Z6matMulPfS_S_iiii,"a",@progbits
	.sectionflags	@""
	.align	4
.nv.constant0._Z6matMulPfS_S_iiii:
	.zero		936


//--------------------- SYMBOLS --------------------------

	.type		.nv.reservedSmem.offset0,@object
	.size		.nv.reservedSmem.offset0,0x4
	.type		.nv.reservedSmem.cap,@object
	.size		.nv.reservedSmem.cap,0x4
